//
// Generated by NVIDIA NVVM Compiler
//
// Compiler Build ID: CL-36424714
// Cuda compilation tools, release 13.0, V13.0.88
// Based on NVVM 20.0.0
//

.version 9.0
.target sm_100
.address_size 64

	// .globl	_Z12sumReductionPiS_i
.extern .shared .align 16 .b8 sdata[];

.visible .entry _Z12sumReductionPiS_i(
	.param .u64 .ptr .align 1 _Z12sumReductionPiS_i_param_0,
	.param .u64 .ptr .align 1 _Z12sumReductionPiS_i_param_1,
	.param .u32 _Z12sumReductionPiS_i_param_2
)
{
	.reg .pred 	%p<15>;
	.reg .b32 	%r<46>;
	.reg .b64 	%rd<11>;

	ld.param.u64 	%rd3, [_Z12sumReductionPiS_i_param_0];
	ld.param.u64 	%rd2, [_Z12sumReductionPiS_i_param_1];
	ld.param.u32 	%r10, [_Z12sumReductionPiS_i_param_2];
	cvta.to.global.u64 	%rd1, %rd3;
	mov.u32 	%r12, %ntid.x;
	mov.u32 	%r1, %tid.x;
	mov.u32 	%r2, %ctaid.x;
	mul.lo.s32 	%r13, %r12, %r2;
	shl.b32 	%r14, %r13, 1;
	add.s32 	%r3, %r14, %r1;
	add.s32 	%r4, %r3, %r12;
	setp.ge.u32 	%p1, %r3, %r10;
	mov.b32 	%r45, 0;
	@%p1 bra 	$L__BB0_2;
	mul.wide.u32 	%rd4, %r3, 4;
	add.s64 	%rd5, %rd1, %rd4;
	ld.global.u32 	%r45, [%rd5];
$L__BB0_2:
	setp.ge.u32 	%p2, %r4, %r10;
	@%p2 bra 	$L__BB0_4;
	mul.wide.u32 	%rd6, %r4, 4;
	add.s64 	%rd7, %rd1, %rd6;
	ld.global.u32 	%r15, [%rd7];
	add.s32 	%r45, %r15, %r45;
$L__BB0_4:
	shl.b32 	%r16, %r1, 2;
	mov.u32 	%r17, sdata;
	add.s32 	%r9, %r17, %r16;
	st.shared.u32 	[%r9], %r45;
	bar.sync 	0;
	setp.gt.u32 	%p3, %r1, 511;
	@%p3 bra 	$L__BB0_6;
	ld.shared.u32 	%r18, [%r9+2048];
	ld.shared.u32 	%r19, [%r9];
	add.s32 	%r20, %r19, %r18;
	st.shared.u32 	[%r9], %r20;
$L__BB0_6:
	bar.sync 	0;
	setp.gt.u32 	%p4, %r1, 255;
	@%p4 bra 	$L__BB0_8;
	ld.shared.u32 	%r21, [%r9+1024];
	ld.shared.u32 	%r22, [%r9];
	add.s32 	%r23, %r22, %r21;
	st.shared.u32 	[%r9], %r23;
$L__BB0_8:
	bar.sync 	0;
	setp.gt.u32 	%p5, %r1, 127;
	@%p5 bra 	$L__BB0_10;
	ld.shared.u32 	%r24, [%r9+512];
	ld.shared.u32 	%r25, [%r9];
	add.s32 	%r26, %r25, %r24;
	st.shared.u32 	[%r9], %r26;
$L__BB0_10:
	bar.sync 	0;
	setp.gt.u32 	%p6, %r1, 63;
	@%p6 bra 	$L__BB0_12;
	ld.shared.u32 	%r27, [%r9+256];
	ld.shared.u32 	%r28, [%r9];
	add.s32 	%r29, %r28, %r27;
	st.shared.u32 	[%r9], %r29;
$L__BB0_12:
	bar.sync 	0;
	setp.gt.u32 	%p7, %r1, 31;
	@%p7 bra 	$L__BB0_15;
	ld.shared.u32 	%r30, [%r9];
	shfl.sync.down.b32	%r31|%p8, %r30, 32, 31, -1;
	add.s32 	%r32, %r31, %r30;
	shfl.sync.down.b32	%r33|%p9, %r32, 16, 31, -1;
	add.s32 	%r34, %r33, %r32;
	shfl.sync.down.b32	%r35|%p10, %r34, 8, 31, -1;
	add.s32 	%r36, %r35, %r34;
	shfl.sync.down.b32	%r37|%p11, %r36, 4, 31, -1;
	add.s32 	%r38, %r37, %r36;
	shfl.sync.down.b32	%r39|%p12, %r38, 2, 31, -1;
	add.s32 	%r40, %r39, %r38;
	shfl.sync.down.b32	%r41|%p13, %r40, 1, 31, -1;
	add.s32 	%r42, %r41, %r40;
	st.shared.u32 	[%r9], %r42;
	setp.ne.s32 	%p14, %r1, 0;
	@%p14 bra 	$L__BB0_15;
	ld.shared.u32 	%r43, [sdata];
	cvta.to.global.u64 	%rd8, %rd2;
	mul.wide.u32 	%rd9, %r2, 4;
	add.s64 	%rd10, %rd8, %rd9;
	st.global.u32 	[%rd10], %r43;
$L__BB0_15:
	ret;

}


// ===== COMPILED SASS (sm_100) =====

	.target	sm_100

	.elftype	@"ET_EXEC"


//--------------------- .note.nv.tkinfo           --------------------------
	.section	.note.nv.tkinfo,"",@"SHT_NOTE"
	.sectionflags	@"SHF_NOTE_NV_TKINFO"
	.tkinfo
        /*0018*/ 	.word	0x00000002
        /*0030*/ 	.string	""
        /*0030*/ 	.string	"ptxas"
        /*0030*/ 	.string	"Cuda compilation tools, release 13.0, V13.0.88"
        /*0030*/ 	.string	"Build cuda_13.0.r13.0/compiler.36424714_0"
        /*0030*/ 	.string	"-arch sm_100 -m 64 "



//--------------------- .note.nv.cuinfo           --------------------------
	.section	.note.nv.cuinfo,"",@"SHT_NOTE"
	.sectionflags	@"SHF_NOTE_NV_CUINFO"
        /*0018*/ 	.short	0x0002
        /*001a*/ 	.short	0x0064
        /*001c*/ 	.short	0x0082
	.zero		2


//--------------------- .nv.info                  --------------------------
	.section	.nv.info,"",@"SHT_CUDA_INFO"
	.align	4


	//----- nvinfo : EIATTR_REGCOUNT
	.align		4
        /*0000*/ 	.byte	0x04, 0x2f
        /*0002*/ 	.short	(.L_1 - .L_0)
	.align		4
.L_0:
        /*0004*/ 	.word	index@(_Z12sumReductionPiS_i)
        /*0008*/ 	.word	0x0000000e


	//----- nvinfo : EIATTR_FRAME_SIZE
	.align		4
.L_1:
        /*000c*/ 	.byte	0x04, 0x11
        /*000e*/ 	.short	(.L_3 - .L_2)
	.align		4
.L_2:
        /*0010*/ 	.word	index@(_Z12sumReductionPiS_i)
        /*0014*/ 	.word	0x00000000


	//----- nvinfo : EIATTR_MIN_STACK_SIZE
	.align		4
.L_3:
        /*0018*/ 	.byte	0x04, 0x12
        /*001a*/ 	.short	(.L_5 - .L_4)
	.align		4
.L_4:
        /*001c*/ 	.word	index@(_Z12sumReductionPiS_i)
        /*0020*/ 	.word	0x00000000
.L_5:


//--------------------- .nv.compat                --------------------------
	.section	.nv.compat,"",@"SHT_CUDA_COMPAT_INFO"
	.align	4
        /*0000*/ 	.byte	0x02, 0x09, 0x00, 0x00, 0x02, 0x02, 0x01, 0x00, 0x02, 0x05, 0x05, 0x00, 0x03, 0x07, 0x01, 0x01
        /*0010*/ 	.byte	0x02, 0x03, 0x00, 0x00, 0x02, 0x06, 0x01, 0x00, 0x04, 0x0b, 0x08, 0x00, 0x09, 0x00, 0x00, 0x00
        /*0020*/ 	.byte	0x00, 0x00, 0x00, 0x00


//--------------------- .nv.info._Z12sumReductionPiS_i --------------------------
	.section	.nv.info._Z12sumReductionPiS_i,"",@"SHT_CUDA_INFO"
	.sectionflags	@""
	.align	4


	//----- nvinfo : EIATTR_CUDA_API_VERSION
	.align		4
        /*0000*/ 	.byte	0x04, 0x37
        /*0002*/ 	.short	(.L_7 - .L_6)
.L_6:
        /*0004*/ 	.word	0x00000082


	//----- nvinfo : EIATTR_KPARAM_INFO
	.align		4
.L_7:
        /*0008*/ 	.byte	0x04, 0x17
        /*000a*/ 	.short	(.L_9 - .L_8)
.L_8:
        /*000c*/ 	.word	0x00000000
        /*0010*/ 	.short	0x0002
        /*0012*/ 	.short	0x0010
        /*0014*/ 	.byte	0x00, 0xf0, 0x11, 0x00


	//----- nvinfo : EIATTR_KPARAM_INFO
	.align		4
.L_9:
        /*0018*/ 	.byte	0x04, 0x17
        /*001a*/ 	.short	(.L_11 - .L_10)
.L_10:
        /*001c*/ 	.word	0x00000000
        /*0020*/ 	.short	0x0001
        /*0022*/ 	.short	0x0008
        /*0024*/ 	.byte	0x00, 0xf5, 0x21, 0x00


	//----- nvinfo : EIATTR_KPARAM_INFO
	.align		4
.L_11:
        /*0028*/ 	.byte	0x04, 0x17
        /*002a*/ 	.short	(.L_13 - .L_12)
.L_12:
        /*002c*/ 	.word	0x00000000
        /*0030*/ 	.short	0x0000
        /*0032*/ 	.short	0x0000
        /*0034*/ 	.byte	0x00, 0xf5, 0x21, 0x00


	//----- nvinfo : EIATTR_SPARSE_MMA_MASK
	.align		4
.L_13:
        /*0038*/ 	.byte	0x03, 0x50
        /*003a*/ 	.short	0x0000


	//----- nvinfo : EIATTR_MAXREG_COUNT
	.align		4
        /*003c*/ 	.byte	0x03, 0x1b
        /*003e*/ 	.short	0x00ff


	//----- nvinfo : EIATTR_NUM_BARRIERS
	.align		4
        /*0040*/ 	.byte	0x02, 0x4c
        /*0042*/ 	.byte	0x01
	.zero		1


	//----- nvinfo : EIATTR_MERCURY_ISA_VERSION
	.align		4
        /*0044*/ 	.byte	0x03, 0x5f
        /*0046*/ 	.short	0x0101


	//----- nvinfo : EIATTR_COOP_GROUP_MASK_REGIDS
	.align		4
        /*0048*/ 	.byte	0x04, 0x29
        /*004a*/ 	.short	(.L_15 - .L_14)


	//   ....[0]....
.L_14:
        /*004c*/ 	.word	0xffffffff


	//   ....[1]....
        /*0050*/ 	.word	0xffffffff


	//   ....[2]....
        /*0054*/ 	.word	0xffffffff


	//   ....[3]....
        /*0058*/ 	.word	0xffffffff


	//   ....[4]....
        /*005c*/ 	.word	0xffffffff


	//   ....[5]....
        /*0060*/ 	.word	0xffffffff


	//----- nvinfo : EIATTR_COOP_GROUP_INSTR_OFFSETS
	.align		4
.L_15:
        /*0064*/ 	.byte	0x04, 0x28
        /*0066*/ 	.short	(.L_17 - .L_16)


	//   ....[0]....
.L_16:
        /*0068*/ 	.word	0x00000360


	//   ....[1]....
        /*006c*/ 	.word	0x00000380


	//   ....[2]....
        /*0070*/ 	.word	0x000003a0


	//   ....[3]....
        /*0074*/ 	.word	0x000003c0


	//   ....[4]....
        /*0078*/ 	.word	0x000003e0


	//   ....[5]....
        /*007c*/ 	.word	0x00000400


	//----- nvinfo : EIATTR_VRC_CTA_INIT_COUNT
	.align		4
.L_17:
        /*0080*/ 	.byte	0x02, 0x4a
	.zero		1
	.zero		1


	//----- nvinfo : EIATTR_EXIT_INSTR_OFFSETS
	.align		4
        /*0084*/ 	.byte	0x04, 0x1c
        /*0086*/ 	.short	(.L_19 - .L_18)


	//   ....[0]....
.L_18:
        /*0088*/ 	.word	0x00000320


	//   ....[1]....
        /*008c*/ 	.word	0x00000430


	//   ....[2]....
        /*0090*/ 	.word	0x00000480


	//----- nvinfo : EIATTR_CBANK_PARAM_SIZE
	.align		4
.L_19:
        /*0094*/ 	.byte	0x03, 0x19
        /*0096*/ 	.short	0x0014


	//----- nvinfo : EIATTR_PARAM_CBANK
	.align		4
        /*0098*/ 	.byte	0x04, 0x0a
        /*009a*/ 	.short	(.L_21 - .L_20)
	.align		4
.L_20:
        /*009c*/ 	.word	index@(.nv.constant0._Z12sumReductionPiS_i)
        /*00a0*/ 	.short	0x0380
        /*00a2*/ 	.short	0x0014


	//----- nvinfo : EIATTR_SW_WAR
	.align		4
.L_21:
        /*00a4*/ 	.byte	0x04, 0x36
        /*00a6*/ 	.short	(.L_23 - .L_22)
.L_22:
        /*00a8*/ 	.word	0x00000008
.L_23:


//--------------------- .nv.callgraph             --------------------------
	.section	.nv.callgraph,"",@"SHT_CUDA_CALLGRAPH"
	.align	4
	.sectionentsize	8
	.align		4
        /*0000*/ 	.word	0x00000000
	.align		4
        /*0004*/ 	.word	0xffffffff
	.align		4
        /*0008*/ 	.word	0x00000000
	.align		4
        /*000c*/ 	.word	0xfffffffe
	.align		4
        /*0010*/ 	.word	0x00000000
	.align		4
        /*0014*/ 	.word	0xfffffffd
	.align		4
        /*0018*/ 	.word	0x00000000
	.align		4
        /*001c*/ 	.word	0xfffffffc


//--------------------- .text._Z12sumReductionPiS_i --------------------------
	.section	.text._Z12sumReductionPiS_i,"ax",@progbits
	.align	128
        .global         _Z12sumReductionPiS_i
        .type           _Z12sumReductionPiS_i,@function
        .size           _Z12sumReductionPiS_i,(.L_x_1 - _Z12sumReductionPiS_i)
        .other          _Z12sumReductionPiS_i,@"STO_CUDA_ENTRY STV_DEFAULT"
_Z12sumReductionPiS_i:
.text._Z12sumReductionPiS_i:
[----:B------:R-:W-:Y:S01]  /*0000*/  LDC R1, c[0x0][0x37c] ;  /* 0x0000df00ff017b82 */ /* 0x000fe20000000800 */
[----:B------:R-:W0:Y:S01]  /*0010*/  S2R R0, SR_CTAID.X ;  /* 0x0000000000007919 */ /* 0x000e220000002500 */
[----:B------:R-:W0:Y:S01]  /*0020*/  LDCU UR4, c[0x0][0x360] ;  /* 0x00006c00ff0477ac */ /* 0x000e220008000800 */
[----:B------:R-:W-:Y:S01]  /*0030*/  HFMA2 R8, -RZ, RZ, 0, 0 ;  /* 0x00000000ff087431 */ /* 0x000fe200000001ff */
[----:B------:R-:W1:Y:S01]  /*0040*/  S2R R2, SR_TID.X ;  /* 0x0000000000027919 */ /* 0x000e620000002100 */
[----:B------:R-:W2:Y:S01]  /*0050*/  LDCU UR5, c[0x0][0x390] ;  /* 0x00007200ff0577ac */ /* 0x000ea20008000800 */
[----:B------:R-:W3:Y:S01]  /*0060*/  LDCU.64 UR6, c[0x0][0x358] ;  /* 0x00006b00ff0677ac */ /* 0x000ee20008000a00 */
[----:B0-----:R-:W-:-:S04]  /*0070*/  IMAD R3, R0, UR4, RZ ;  /* 0x0000000400037c24 */ /* 0x001fc8000f8e02ff */
[----:B-1----:R-:W-:-:S04]  /*0080*/  IMAD R3, R3, 0x2, R2 ;  /* 0x0000000203037824 */ /* 0x002fc800078e0202 */
[C---:B------:R-:W-:Y:S01]  /*0090*/  VIADD R9, R3.reuse, UR4 ;  /* 0x0000000403097c36 */ /* 0x040fe20008000000 */
[----:B--2---:R-:W-:-:S04]  /*00a0*/  ISETP.GE.U32.AND P1, PT, R3, UR5, PT ;  /* 0x0000000503007c0c */ /* 0x004fc8000bf26070 */
[----:B------:R-:W-:-:S09]  /*00b0*/  ISETP.GE.U32.AND P0, PT, R9, UR5, PT ;  /* 0x0000000509007c0c */ /* 0x000fd2000bf06070 */
[----:B------:R-:W0:Y:S08]  /*00c0*/  @!P1 LDC.64 R4, c[0x0][0x380] ;  /* 0x0000e000ff049b82 */ /* 0x000e300000000a00 */
[----:B------:R-:W1:Y:S01]  /*00d0*/  @!P0 LDC.64 R6, c[0x0][0x380] ;  /* 0x0000e000ff068b82 */ /* 0x000e620000000a00 */
[----:B0-----:R-:W-:-:S05]  /*00e0*/  @!P1 IMAD.WIDE.U32 R4, R3, 0x4, R4 ;  /* 0x0000000403049825 */ /* 0x001fca00078e0004 */
[----:B---3--:R-:W2:Y:S01]  /*00f0*/  @!P1 LDG.E R8, desc[UR6][R4.64] ;  /* 0x0000000604089981 */ /* 0x008ea2000c1e1900 */
[----:B-1----:R-:W-:-:S06]  /*0100*/  @!P0 IMAD.WIDE.U32 R6, R9, 0x4, R6 ;  /* 0x0000000409068825 */ /* 0x002fcc00078e0006 */
[----:B------:R-:W2:Y:S01]  /*0110*/  @!P0 LDG.E R7, desc[UR6][R6.64] ;  /* 0x0000000606078981 */ /* 0x000ea2000c1e1900 */
[----:B------:R-:W0:Y:S01]  /*0120*/  S2UR UR5, SR_CgaCtaId ;  /* 0x00000000000579c3 */ /* 0x000e220000008800 */
[----:B------:R-:W-:Y:S02]  /*0130*/  UMOV UR4, 0x400 ;  /* 0x0000040000047882 */ /* 0x000fe40000000000 */
[----:B0-----:R-:W-:-:S06]  /*0140*/  ULEA UR4, UR5, UR4, 0x18 ;  /* 0x0000000405047291 */ /* 0x001fcc000f8ec0ff */
[C---:B------:R-:W-:Y:S02]  /*0150*/  LEA R3, R2.reuse, UR4, 0x2 ;  /* 0x0000000402037c11 */ /* 0x040fe4000f8e10ff */
[----:B------:R-:W-:Y:S01]  /*0160*/  ISETP.GT.U32.AND P1, PT, R2, 0x1ff, PT ;  /* 0x000001ff0200780c */ /* 0x000fe20003f24070 */
[----:B--2---:R-:W-:-:S05]  /*0170*/  @!P0 IMAD.IADD R8, R8, 0x1, R7 ;  /* 0x0000000108088824 */ /* 0x004fca00078e0207 */
[----:B------:R-:W-:Y:S01]  /*0180*/  STS [R3], R8 ;  /* 0x0000000803007388 */ /* 0x000fe20000000800 */
[----:B------:R-:W-:Y:S06]  /*0190*/  BAR.SYNC.DEFER_BLOCKING 0x0 ;  /* 0x0000000000007b1d */ /* 0x000fec0000010000 */
[----:B------:R-:W-:Y:S04]  /*01a0*/  @!P1 LDS R9, [R3+0x800] ;  /* 0x0008000003099984 */ /* 0x000fe80000000800 */
[----:B------:R-:W0:Y:S01]  /*01b0*/  @!P1 LDS R4, [R3] ;  /* 0x0000000003049984 */ /* 0x000e220000000800 */
[----:B------:R-:W-:Y:S01]  /*01c0*/  ISETP.GT.U32.AND P0, PT, R2, 0xff, PT ;  /* 0x000000ff0200780c */ /* 0x000fe20003f04070 */
[----:B0-----:R-:W-:-:S05]  /*01d0*/  @!P1 IMAD.IADD R4, R9, 0x1, R4 ;  /* 0x0000000109049824 */ /* 0x001fca00078e0204 */
[----:B------:R-:W-:Y:S01]  /*01e0*/  @!P1 STS [R3], R4 ;  /* 0x0000000403009388 */ /* 0x000fe20000000800 */
[----:B------:R-:W-:Y:S06]  /*01f0*/  BAR.SYNC.DEFER_BLOCKING 0x0 ;  /* 0x0000000000007b1d */ /* 0x000fec0000010000 */
[----:B------:R-:W-:Y:S04]  /*0200*/  @!P0 LDS R5, [R3+0x400] ;  /* 0x0004000003058984 */ /* 0x000fe80000000800 */
[----:B------:R-:W0:Y:S01]  /*0210*/  @!P0 LDS R6, [R3] ;  /* 0x0000000003068984 */ /* 0x000e220000000800 */
[----:B------:R-:W-:-:S02]  /*0220*/  ISETP.GT.U32.AND P1, PT, R2, 0x7f, PT ;  /* 0x0000007f0200780c */ /* 0x000fc40003f24070 */
[----:B0-----:R-:W-:-:S05]  /*0230*/  @!P0 IADD3 R6, PT, PT, R5, R6, RZ ;  /* 0x0000000605068210 */ /* 0x001fca0007ffe0ff */
[----:B------:R-:W-:Y:S01]  /*0240*/  @!P0 STS [R3], R6 ;  /* 0x0000000603008388 */ /* 0x000fe20000000800 */
        /* <DEDUP_REMOVED lines=9> */
[----:B------:R-:W-:Y:S01]  /*02e0*/  ISETP.GT.U32.AND P1, PT, R2, 0x1f, PT ;  /* 0x0000001f0200780c */ /* 0x000fe20003f24070 */
[----:B0-----:R-:W-:-:S05]  /*02f0*/  @!P0 IMAD.IADD R4, R4, 0x1, R5 ;  /* 0x0000000104048824 */ /* 0x001fca00078e0205 */
[----:B------:R0:W-:Y:S01]  /*0300*/  @!P0 STS [R3], R4 ;  /* 0x0000000403008388 */ /* 0x0001e20000000800 */
[----:B------:R-:W-:Y:S06]  /*0310*/  BAR.SYNC.DEFER_BLOCKING 0x0 ;  /* 0x0000000000007b1d */ /* 0x000fec0000010000 */
[----:B------:R-:W-:Y:S05]  /*0320*/  @P1 EXIT ;  /* 0x000000000000194d */ /* 0x000fea0003800000 */
[----:B0-----:R-:W0:Y:S01]  /*0330*/  LDS R4, [R3] ;  /* 0x0000000003047984 */ /* 0x001e220000000800 */
[----:B------:R-:W-:Y:S02]  /*0340*/  MOV R11, 0x20 ;  /* 0x00000020000b7802 */ /* 0x000fe40000000f00 */
[----:B------:R-:W-:-:S03]  /*0350*/  ISETP.NE.AND P0, PT, R2, RZ, PT ;  /* 0x000000ff0200720c */ /* 0x000fc60003f05270 */
[----:B0-----:R-:W0:Y:S02]  /*0360*/  SHFL.DOWN PT, R5, R4, R11, 0x1f ;  /* 0x08001f0b04057589 */ /* 0x001e2400000e0000 */
[----:B0-----:R-:W-:-:S05]  /*0370*/  IMAD.IADD R5, R4, 0x1, R5 ;  /* 0x0000000104057824 */ /* 0x001fca00078e0205 */
[----:B------:R-:W0:Y:S02]  /*0380*/  SHFL.DOWN PT, R6, R5, 0x10, 0x1f ;  /* 0x0a001f0005067f89 */ /* 0x000e2400000e0000 */
[----:B0-----:R-:W-:-:S05]  /*0390*/  IADD3 R6, PT, PT, R5, R6, RZ ;  /* 0x0000000605067210 */ /* 0x001fca0007ffe0ff */
[----:B------:R-:W0:Y:S02]  /*03a0*/  SHFL.DOWN PT, R7, R6, 0x8, 0x1f ;  /* 0x09001f0006077f89 */ /* 0x000e2400000e0000 */
[----:B0-----:R-:W-:-:S05]  /*03b0*/  IMAD.IADD R7, R6, 0x1, R7 ;  /* 0x0000000106077824 */ /* 0x001fca00078e0207 */
[----:B------:R-:W0:Y:S02]  /*03c0*/  SHFL.DOWN PT, R8, R7, 0x4, 0x1f ;  /* 0x08801f0007087f89 */ /* 0x000e2400000e0000 */
[----:B0-----:R-:W-:-:S05]  /*03d0*/  IADD3 R8, PT, PT, R7, R8, RZ ;  /* 0x0000000807087210 */ /* 0x001fca0007ffe0ff */
[----:B------:R-:W0:Y:S02]  /*03e0*/  SHFL.DOWN PT, R9, R8, 0x2, 0x1f ;  /* 0x08401f0008097f89 */ /* 0x000e2400000e0000 */
[----:B0-----:R-:W-:-:S05]  /*03f0*/  IMAD.IADD R9, R8, 0x1, R9 ;  /* 0x0000000108097824 */ /* 0x001fca00078e0209 */
[----:B------:R-:W0:Y:S02]  /*0400*/  SHFL.DOWN PT, R10, R9, 0x1, 0x1f ;  /* 0x08201f00090a7f89 */ /* 0x000e2400000e0000 */
[----:B0-----:R-:W-:-:S05]  /*0410*/  IADD3 R10, PT, PT, R9, R10, RZ ;  /* 0x0000000a090a7210 */ /* 0x001fca0007ffe0ff */
[----:B------:R0:W-:Y:S01]  /*0420*/  STS [R3], R10 ;  /* 0x0000000a03007388 */ /* 0x0001e20000000800 */
[----:B------:R-:W-:Y:S05]  /*0430*/  @P0 EXIT ;  /* 0x000000000000094d */ /* 0x000fea0003800000 */
[----:B------:R-:W1:Y:S01]  /*0440*/  LDS R5, [UR4] ;  /* 0x00000004ff057984 */ /* 0x000e620008000800 */
[----:B0-----:R-:W0:Y:S02]  /*0450*/  LDC.64 R2, c[0x0][0x388] ;  /* 0x0000e200ff027b82 */ /* 0x001e240000000a00 */
[----:B0-----:R-:W-:-:S05]  /*0460*/  IMAD.WIDE.U32 R2, R0, 0x4, R2 ;  /* 0x0000000400027825 */ /* 0x001fca00078e0002 */
[----:B-1----:R-:W-:Y:S01]  /*0470*/  STG.E desc[UR6][R2.64], R5 ;  /* 0x0000000502007986 */ /* 0x002fe2000c101906 */
[----:B------:R-:W-:Y:S05]  /*0480*/  EXIT ;  /* 0x000000000000794d */ /* 0x000fea0003800000 */
.L_x_0:
[----:B------:R-:W-:-:S00]  /*0490*/  BRA `(.L_x_0) ;  /* 0xfffffffc00fc7947 */ /* 0x000fc0000383ffff */
[----:B------:R-:W-:-:S00]  /*04a0*/  NOP ;  /* 0x0000000000007918 */ /* 0x000fc00000000000 */
        /* <DEDUP_REMOVED lines=13> */
.L_x_1:


//--------------------- .nv.shared._Z12sumReductionPiS_i --------------------------
	.section	.nv.shared._Z12sumReductionPiS_i,"aw",@nobits
	.sectionflags	@""
	.align	16
	.zero		1024


//--------------------- .nv.shared.reserved.0     --------------------------
	.section	.nv.shared.reserved.0,"aw",@nobits
	.weak		__nv_reservedSMEM_offset_0_alias
	.size		__nv_reservedSMEM_offset_0_alias, 0, 64
	.other		__nv_reservedSMEM_offset_0_alias,@"STO_CUDA_RESERVED_SHARED STV_DEFAULT"
__nv_reservedSMEM_offset_0_alias:
	.zero		0
	.zero		64


//--------------------- .nv.constant0._Z12sumReductionPiS_i --------------------------
	.section	.nv.constant0._Z12sumReductionPiS_i,"a",@progbits
	.sectionflags	@""
	.align	4
.nv.constant0._Z12sumReductionPiS_i:
	.zero		916


//--------------------- SYMBOLS --------------------------

	.type		.nv.reservedSmem.offset0,@object
	.size		.nv.reservedSmem.offset0,0x4
	.type		.nv.reservedSmem.cap,@object
	.size		.nv.reservedSmem.cap,0x4
